//
// Generated by NVIDIA NVVM Compiler
//
// Compiler Build ID: CL-36424714
// Cuda compilation tools, release 13.0, V13.0.88
// Based on NVVM 20.0.0
//

.version 9.0
.target sm_100
.address_size 64

	// .globl	_Z8elu_fp16PKfPfmf

.visible .entry _Z8elu_fp16PKfPfmf(
	.param .u64 .ptr .align 1 _Z8elu_fp16PKfPfmf_param_0,
	.param .u64 .ptr .align 1 _Z8elu_fp16PKfPfmf_param_1,
	.param .u64 _Z8elu_fp16PKfPfmf_param_2,
	.param .f32 _Z8elu_fp16PKfPfmf_param_3
)
.maxntid 1024
.minnctapersm 4
{
	.reg .pred 	%p<59>;
	.reg .b32 	%r<7>;
	.reg .b32 	%f<245>;
	.reg .b64 	%rd<26>;

	ld.param.u64 	%rd12, [_Z8elu_fp16PKfPfmf_param_0];
	ld.param.u64 	%rd14, [_Z8elu_fp16PKfPfmf_param_1];
	ld.param.u64 	%rd13, [_Z8elu_fp16PKfPfmf_param_2];
	ld.param.f32 	%f28, [_Z8elu_fp16PKfPfmf_param_3];
	cvta.to.global.u64 	%rd1, %rd14;
	mov.u32 	%r1, %ctaid.x;
	mov.u32 	%r2, %ntid.x;
	mov.u32 	%r3, %tid.x;
	mad.lo.s32 	%r4, %r1, %r2, %r3;
	cvt.u64.u32 	%rd2, %r4;
	mov.u32 	%r5, %nctaid.x;
	mul.lo.s32 	%r6, %r2, %r5;
	cvt.u64.u32 	%rd3, %r6;
	and.b64  	%rd4, %rd13, -8;
	mul.wide.u32 	%rd24, %r4, 8;
	setp.ge.u64 	%p1, %rd24, %rd4;
	@%p1 bra 	$L__BB0_19;
	shl.b64 	%rd6, %rd3, 3;
$L__BB0_2:
	shl.b64 	%rd17, %rd24, 2;
	add.s64 	%rd15, %rd12, %rd17;
	// begin inline asm
	ld.global.nc.v4.f32 {%f236,%f237,%f238,%f239}, [%rd15];
	// end inline asm
	add.s64 	%rd16, %rd15, 16;
	// begin inline asm
	ld.global.nc.v4.f32 {%f240,%f241,%f242,%f243}, [%rd16];
	// end inline asm
	setp.gt.f32 	%p2, %f236, 0f00000000;
	@%p2 bra 	$L__BB0_4;
	mul.f32 	%f37, %f236, 0f3FB8AA3B;
	cvt.rni.f32.f32 	%f38, %f37;
	abs.f32 	%f39, %f236;
	setp.lt.f32 	%p3, %f39, 0f3ED1EB85;
	selp.f32 	%f40, 0f00000000, %f38, %p3;
	fma.rn.f32 	%f41, %f40, 0fBF317200, %f236;
	fma.rn.f32 	%f42, %f40, 0fB5BFBE8E, %f41;
	setp.eq.f32 	%p4, %f40, 0f43000000;
	selp.f32 	%f43, 0f42FE0000, %f40, %p4;
	fma.rn.f32 	%f44, %f42, 0f3AB5EBE6, 0f3C095663;
	fma.rn.f32 	%f45, %f44, %f42, 0f3D2AABE3;
	fma.rn.f32 	%f46, %f45, %f42, 0f3E2AA9F6;
	fma.rn.f32 	%f47, %f46, %f42, 0f3EFFFFFE;
	mul.f32 	%f48, %f42, %f47;
	fma.rn.f32 	%f49, %f48, %f42, %f42;
	ex2.approx.f32 	%f50, %f43;
	add.f32 	%f51, %f50, 0fBF800000;
	fma.rn.f32 	%f52, %f49, %f50, %f51;
	add.f32 	%f53, %f52, %f52;
	selp.f32 	%f54, %f53, %f52, %p4;
	setp.gt.f32 	%p5, %f43, 0f43000000;
	selp.f32 	%f55, 0f7F800000, %f54, %p5;
	setp.lt.f32 	%p6, %f43, 0fC1C80000;
	selp.f32 	%f56, 0fBF800000, %f55, %p6;
	setp.eq.f32 	%p7, %f236, 0f00000000;
	add.f32 	%f57, %f236, %f236;
	selp.f32 	%f58, %f57, %f56, %p7;
	mul.f32 	%f236, %f28, %f58;
$L__BB0_4:
	setp.gt.f32 	%p8, %f237, 0f00000000;
	@%p8 bra 	$L__BB0_6;
	mul.f32 	%f59, %f237, 0f3FB8AA3B;
	cvt.rni.f32.f32 	%f60, %f59;
	abs.f32 	%f61, %f237;
	setp.lt.f32 	%p9, %f61, 0f3ED1EB85;
	selp.f32 	%f62, 0f00000000, %f60, %p9;
	fma.rn.f32 	%f63, %f62, 0fBF317200, %f237;
	fma.rn.f32 	%f64, %f62, 0fB5BFBE8E, %f63;
	setp.eq.f32 	%p10, %f62, 0f43000000;
	selp.f32 	%f65, 0f42FE0000, %f62, %p10;
	fma.rn.f32 	%f66, %f64, 0f3AB5EBE6, 0f3C095663;
	fma.rn.f32 	%f67, %f66, %f64, 0f3D2AABE3;
	fma.rn.f32 	%f68, %f67, %f64, 0f3E2AA9F6;
	fma.rn.f32 	%f69, %f68, %f64, 0f3EFFFFFE;
	mul.f32 	%f70, %f64, %f69;
	fma.rn.f32 	%f71, %f70, %f64, %f64;
	ex2.approx.f32 	%f72, %f65;
	add.f32 	%f73, %f72, 0fBF800000;
	fma.rn.f32 	%f74, %f71, %f72, %f73;
	add.f32 	%f75, %f74, %f74;
	selp.f32 	%f76, %f75, %f74, %p10;
	setp.gt.f32 	%p11, %f65, 0f43000000;
	selp.f32 	%f77, 0f7F800000, %f76, %p11;
	setp.lt.f32 	%p12, %f65, 0fC1C80000;
	selp.f32 	%f78, 0fBF800000, %f77, %p12;
	setp.eq.f32 	%p13, %f237, 0f00000000;
	add.f32 	%f79, %f237, %f237;
	selp.f32 	%f80, %f79, %f78, %p13;
	mul.f32 	%f237, %f28, %f80;
$L__BB0_6:
	setp.gt.f32 	%p14, %f238, 0f00000000;
	@%p14 bra 	$L__BB0_8;
	mul.f32 	%f81, %f238, 0f3FB8AA3B;
	cvt.rni.f32.f32 	%f82, %f81;
	abs.f32 	%f83, %f238;
	setp.lt.f32 	%p15, %f83, 0f3ED1EB85;
	selp.f32 	%f84, 0f00000000, %f82, %p15;
	fma.rn.f32 	%f85, %f84, 0fBF317200, %f238;
	fma.rn.f32 	%f86, %f84, 0fB5BFBE8E, %f85;
	setp.eq.f32 	%p16, %f84, 0f43000000;
	selp.f32 	%f87, 0f42FE0000, %f84, %p16;
	fma.rn.f32 	%f88, %f86, 0f3AB5EBE6, 0f3C095663;
	fma.rn.f32 	%f89, %f88, %f86, 0f3D2AABE3;
	fma.rn.f32 	%f90, %f89, %f86, 0f3E2AA9F6;
	fma.rn.f32 	%f91, %f90, %f86, 0f3EFFFFFE;
	mul.f32 	%f92, %f86, %f91;
	fma.rn.f32 	%f93, %f92, %f86, %f86;
	ex2.approx.f32 	%f94, %f87;
	add.f32 	%f95, %f94, 0fBF800000;
	fma.rn.f32 	%f96, %f93, %f94, %f95;
	add.f32 	%f97, %f96, %f96;
	selp.f32 	%f98, %f97, %f96, %p16;
	setp.gt.f32 	%p17, %f87, 0f43000000;
	selp.f32 	%f99, 0f7F800000, %f98, %p17;
	setp.lt.f32 	%p18, %f87, 0fC1C80000;
	selp.f32 	%f100, 0fBF800000, %f99, %p18;
	setp.eq.f32 	%p19, %f238, 0f00000000;
	add.f32 	%f101, %f238, %f238;
	selp.f32 	%f102, %f101, %f100, %p19;
	mul.f32 	%f238, %f28, %f102;
$L__BB0_8:
	setp.gt.f32 	%p20, %f239, 0f00000000;
	@%p20 bra 	$L__BB0_10;
	mul.f32 	%f103, %f239, 0f3FB8AA3B;
	cvt.rni.f32.f32 	%f104, %f103;
	abs.f32 	%f105, %f239;
	setp.lt.f32 	%p21, %f105, 0f3ED1EB85;
	selp.f32 	%f106, 0f00000000, %f104, %p21;
	fma.rn.f32 	%f107, %f106, 0fBF317200, %f239;
	fma.rn.f32 	%f108, %f106, 0fB5BFBE8E, %f107;
	setp.eq.f32 	%p22, %f106, 0f43000000;
	selp.f32 	%f109, 0f42FE0000, %f106, %p22;
	fma.rn.f32 	%f110, %f108, 0f3AB5EBE6, 0f3C095663;
	fma.rn.f32 	%f111, %f110, %f108, 0f3D2AABE3;
	fma.rn.f32 	%f112, %f111, %f108, 0f3E2AA9F6;
	fma.rn.f32 	%f113, %f112, %f108, 0f3EFFFFFE;
	mul.f32 	%f114, %f108, %f113;
	fma.rn.f32 	%f115, %f114, %f108, %f108;
	ex2.approx.f32 	%f116, %f109;
	add.f32 	%f117, %f116, 0fBF800000;
	fma.rn.f32 	%f118, %f115, %f116, %f117;
	add.f32 	%f119, %f118, %f118;
	selp.f32 	%f120, %f119, %f118, %p22;
	setp.gt.f32 	%p23, %f109, 0f43000000;
	selp.f32 	%f121, 0f7F800000, %f120, %p23;
	setp.lt.f32 	%p24, %f109, 0fC1C80000;
	selp.f32 	%f122, 0fBF800000, %f121, %p24;
	setp.eq.f32 	%p25, %f239, 0f00000000;
	add.f32 	%f123, %f239, %f239;
	selp.f32 	%f124, %f123, %f122, %p25;
	mul.f32 	%f239, %f28, %f124;
$L__BB0_10:
	setp.gt.f32 	%p26, %f240, 0f00000000;
	@%p26 bra 	$L__BB0_12;
	mul.f32 	%f125, %f240, 0f3FB8AA3B;
	cvt.rni.f32.f32 	%f126, %f125;
	abs.f32 	%f127, %f240;
	setp.lt.f32 	%p27, %f127, 0f3ED1EB85;
	selp.f32 	%f128, 0f00000000, %f126, %p27;
	fma.rn.f32 	%f129, %f128, 0fBF317200, %f240;
	fma.rn.f32 	%f130, %f128, 0fB5BFBE8E, %f129;
	setp.eq.f32 	%p28, %f128, 0f43000000;
	selp.f32 	%f131, 0f42FE0000, %f128, %p28;
	fma.rn.f32 	%f132, %f130, 0f3AB5EBE6, 0f3C095663;
	fma.rn.f32 	%f133, %f132, %f130, 0f3D2AABE3;
	fma.rn.f32 	%f134, %f133, %f130, 0f3E2AA9F6;
	fma.rn.f32 	%f135, %f134, %f130, 0f3EFFFFFE;
	mul.f32 	%f136, %f130, %f135;
	fma.rn.f32 	%f137, %f136, %f130, %f130;
	ex2.approx.f32 	%f138, %f131;
	add.f32 	%f139, %f138, 0fBF800000;
	fma.rn.f32 	%f140, %f137, %f138, %f139;
	add.f32 	%f141, %f140, %f140;
	selp.f32 	%f142, %f141, %f140, %p28;
	setp.gt.f32 	%p29, %f131, 0f43000000;
	selp.f32 	%f143, 0f7F800000, %f142, %p29;
	setp.lt.f32 	%p30, %f131, 0fC1C80000;
	selp.f32 	%f144, 0fBF800000, %f143, %p30;
	setp.eq.f32 	%p31, %f240, 0f00000000;
	add.f32 	%f145, %f240, %f240;
	selp.f32 	%f146, %f145, %f144, %p31;
	mul.f32 	%f240, %f28, %f146;
$L__BB0_12:
	setp.gt.f32 	%p32, %f241, 0f00000000;
	@%p32 bra 	$L__BB0_14;
	mul.f32 	%f147, %f241, 0f3FB8AA3B;
	cvt.rni.f32.f32 	%f148, %f147;
	abs.f32 	%f149, %f241;
	setp.lt.f32 	%p33, %f149, 0f3ED1EB85;
	selp.f32 	%f150, 0f00000000, %f148, %p33;
	fma.rn.f32 	%f151, %f150, 0fBF317200, %f241;
	fma.rn.f32 	%f152, %f150, 0fB5BFBE8E, %f151;
	setp.eq.f32 	%p34, %f150, 0f43000000;
	selp.f32 	%f153, 0f42FE0000, %f150, %p34;
	fma.rn.f32 	%f154, %f152, 0f3AB5EBE6, 0f3C095663;
	fma.rn.f32 	%f155, %f154, %f152, 0f3D2AABE3;
	fma.rn.f32 	%f156, %f155, %f152, 0f3E2AA9F6;
	fma.rn.f32 	%f157, %f156, %f152, 0f3EFFFFFE;
	mul.f32 	%f158, %f152, %f157;
	fma.rn.f32 	%f159, %f158, %f152, %f152;
	ex2.approx.f32 	%f160, %f153;
	add.f32 	%f161, %f160, 0fBF800000;
	fma.rn.f32 	%f162, %f159, %f160, %f161;
	add.f32 	%f163, %f162, %f162;
	selp.f32 	%f164, %f163, %f162, %p34;
	setp.gt.f32 	%p35, %f153, 0f43000000;
	selp.f32 	%f165, 0f7F800000, %f164, %p35;
	setp.lt.f32 	%p36, %f153, 0fC1C80000;
	selp.f32 	%f166, 0fBF800000, %f165, %p36;
	setp.eq.f32 	%p37, %f241, 0f00000000;
	add.f32 	%f167, %f241, %f241;
	selp.f32 	%f168, %f167, %f166, %p37;
	mul.f32 	%f241, %f28, %f168;
$L__BB0_14:
	setp.gt.f32 	%p38, %f242, 0f00000000;
	@%p38 bra 	$L__BB0_16;
	mul.f32 	%f169, %f242, 0f3FB8AA3B;
	cvt.rni.f32.f32 	%f170, %f169;
	abs.f32 	%f171, %f242;
	setp.lt.f32 	%p39, %f171, 0f3ED1EB85;
	selp.f32 	%f172, 0f00000000, %f170, %p39;
	fma.rn.f32 	%f173, %f172, 0fBF317200, %f242;
	fma.rn.f32 	%f174, %f172, 0fB5BFBE8E, %f173;
	setp.eq.f32 	%p40, %f172, 0f43000000;
	selp.f32 	%f175, 0f42FE0000, %f172, %p40;
	fma.rn.f32 	%f176, %f174, 0f3AB5EBE6, 0f3C095663;
	fma.rn.f32 	%f177, %f176, %f174, 0f3D2AABE3;
	fma.rn.f32 	%f178, %f177, %f174, 0f3E2AA9F6;
	fma.rn.f32 	%f179, %f178, %f174, 0f3EFFFFFE;
	mul.f32 	%f180, %f174, %f179;
	fma.rn.f32 	%f181, %f180, %f174, %f174;
	ex2.approx.f32 	%f182, %f175;
	add.f32 	%f183, %f182, 0fBF800000;
	fma.rn.f32 	%f184, %f181, %f182, %f183;
	add.f32 	%f185, %f184, %f184;
	selp.f32 	%f186, %f185, %f184, %p40;
	setp.gt.f32 	%p41, %f175, 0f43000000;
	selp.f32 	%f187, 0f7F800000, %f186, %p41;
	setp.lt.f32 	%p42, %f175, 0fC1C80000;
	selp.f32 	%f188, 0fBF800000, %f187, %p42;
	setp.eq.f32 	%p43, %f242, 0f00000000;
	add.f32 	%f189, %f242, %f242;
	selp.f32 	%f190, %f189, %f188, %p43;
	mul.f32 	%f242, %f28, %f190;
$L__BB0_16:
	setp.gt.f32 	%p44, %f243, 0f00000000;
	@%p44 bra 	$L__BB0_18;
	mul.f32 	%f191, %f243, 0f3FB8AA3B;
	cvt.rni.f32.f32 	%f192, %f191;
	abs.f32 	%f193, %f243;
	setp.lt.f32 	%p45, %f193, 0f3ED1EB85;
	selp.f32 	%f194, 0f00000000, %f192, %p45;
	fma.rn.f32 	%f195, %f194, 0fBF317200, %f243;
	fma.rn.f32 	%f196, %f194, 0fB5BFBE8E, %f195;
	setp.eq.f32 	%p46, %f194, 0f43000000;
	selp.f32 	%f197, 0f42FE0000, %f194, %p46;
	fma.rn.f32 	%f198, %f196, 0f3AB5EBE6, 0f3C095663;
	fma.rn.f32 	%f199, %f198, %f196, 0f3D2AABE3;
	fma.rn.f32 	%f200, %f199, %f196, 0f3E2AA9F6;
	fma.rn.f32 	%f201, %f200, %f196, 0f3EFFFFFE;
	mul.f32 	%f202, %f196, %f201;
	fma.rn.f32 	%f203, %f202, %f196, %f196;
	ex2.approx.f32 	%f204, %f197;
	add.f32 	%f205, %f204, 0fBF800000;
	fma.rn.f32 	%f206, %f203, %f204, %f205;
	add.f32 	%f207, %f206, %f206;
	selp.f32 	%f208, %f207, %f206, %p46;
	setp.gt.f32 	%p47, %f197, 0f43000000;
	selp.f32 	%f209, 0f7F800000, %f208, %p47;
	setp.lt.f32 	%p48, %f197, 0fC1C80000;
	selp.f32 	%f210, 0fBF800000, %f209, %p48;
	setp.eq.f32 	%p49, %f243, 0f00000000;
	add.f32 	%f211, %f243, %f243;
	selp.f32 	%f212, %f211, %f210, %p49;
	mul.f32 	%f243, %f28, %f212;
$L__BB0_18:
	add.s64 	%rd19, %rd1, %rd17;
	st.global.v4.f32 	[%rd19], {%f236, %f237, %f238, %f239};
	st.global.v4.f32 	[%rd19+16], {%f240, %f241, %f242, %f243};
	add.s64 	%rd24, %rd24, %rd6;
	setp.lt.u64 	%p50, %rd24, %rd4;
	@%p50 bra 	$L__BB0_2;
$L__BB0_19:
	add.s64 	%rd25, %rd4, %rd2;
	setp.ge.u64 	%p51, %rd25, %rd13;
	@%p51 bra 	$L__BB0_23;
$L__BB0_20:
	shl.b64 	%rd21, %rd25, 2;
	add.s64 	%rd20, %rd12, %rd21;
	// begin inline asm
	ld.global.nc.f32 %f244, [%rd20];
	// end inline asm
	setp.gt.f32 	%p52, %f244, 0f00000000;
	@%p52 bra 	$L__BB0_22;
	mul.f32 	%f214, %f244, 0f3FB8AA3B;
	cvt.rni.f32.f32 	%f215, %f214;
	abs.f32 	%f216, %f244;
	setp.lt.f32 	%p53, %f216, 0f3ED1EB85;
	selp.f32 	%f217, 0f00000000, %f215, %p53;
	fma.rn.f32 	%f218, %f217, 0fBF317200, %f244;
	fma.rn.f32 	%f219, %f217, 0fB5BFBE8E, %f218;
	setp.eq.f32 	%p54, %f217, 0f43000000;
	selp.f32 	%f220, 0f42FE0000, %f217, %p54;
	fma.rn.f32 	%f221, %f219, 0f3AB5EBE6, 0f3C095663;
	fma.rn.f32 	%f222, %f221, %f219, 0f3D2AABE3;
	fma.rn.f32 	%f223, %f222, %f219, 0f3E2AA9F6;
	fma.rn.f32 	%f224, %f223, %f219, 0f3EFFFFFE;
	mul.f32 	%f225, %f219, %f224;
	fma.rn.f32 	%f226, %f225, %f219, %f219;
	ex2.approx.f32 	%f227, %f220;
	add.f32 	%f228, %f227, 0fBF800000;
	fma.rn.f32 	%f229, %f226, %f227, %f228;
	add.f32 	%f230, %f229, %f229;
	selp.f32 	%f231, %f230, %f229, %p54;
	setp.gt.f32 	%p55, %f220, 0f43000000;
	selp.f32 	%f232, 0f7F800000, %f231, %p55;
	setp.lt.f32 	%p56, %f220, 0fC1C80000;
	selp.f32 	%f233, 0fBF800000, %f232, %p56;
	setp.eq.f32 	%p57, %f244, 0f00000000;
	add.f32 	%f234, %f244, %f244;
	selp.f32 	%f235, %f234, %f233, %p57;
	mul.f32 	%f244, %f28, %f235;
$L__BB0_22:
	add.s64 	%rd23, %rd1, %rd21;
	st.global.f32 	[%rd23], %f244;
	add.s64 	%rd25, %rd25, %rd3;
	setp.lt.u64 	%p58, %rd25, %rd13;
	@%p58 bra 	$L__BB0_20;
$L__BB0_23:
	ret;

}


// ===== COMPILED SASS (sm_100) =====

	.target	sm_100

	.elftype	@"ET_EXEC"


//--------------------- .note.nv.tkinfo           --------------------------
	.section	.note.nv.tkinfo,"",@"SHT_NOTE"
	.sectionflags	@"SHF_NOTE_NV_TKINFO"
	.tkinfo
        /*0018*/ 	.word	0x00000002
        /*0030*/ 	.string	""
        /*0030*/ 	.string	"ptxas"
        /*0030*/ 	.string	"Cuda compilation tools, release 13.0, V13.0.88"
        /*0030*/ 	.string	"Build cuda_13.0.r13.0/compiler.36424714_0"
        /*0030*/ 	.string	"-arch sm_100 -m 64 "



//--------------------- .note.nv.cuinfo           --------------------------
	.section	.note.nv.cuinfo,"",@"SHT_NOTE"
	.sectionflags	@"SHF_NOTE_NV_CUINFO"
        /*0018*/ 	.short	0x0002
        /*001a*/ 	.short	0x0064
        /*001c*/ 	.short	0x0082
	.zero		2


//--------------------- .nv.info                  --------------------------
	.section	.nv.info,"",@"SHT_CUDA_INFO"
	.align	4


	//----- nvinfo : EIATTR_REGCOUNT
	.align		4
        /*0000*/ 	.byte	0x04, 0x2f
        /*0002*/ 	.short	(.L_1 - .L_0)
	.align		4
.L_0:
        /*0004*/ 	.word	index@(_Z8elu_fp16PKfPfmf)
        /*0008*/ 	.word	0x0000001b


	//----- nvinfo : EIATTR_FRAME_SIZE
	.align		4
.L_1:
        /*000c*/ 	.byte	0x04, 0x11
        /*000e*/ 	.short	(.L_3 - .L_2)
	.align		4
.L_2:
        /*0010*/ 	.word	index@(_Z8elu_fp16PKfPfmf)
        /*0014*/ 	.word	0x00000000


	//----- nvinfo : EIATTR_MIN_STACK_SIZE
	.align		4
.L_3:
        /*0018*/ 	.byte	0x04, 0x12
        /*001a*/ 	.short	(.L_5 - .L_4)
	.align		4
.L_4:
        /*001c*/ 	.word	index@(_Z8elu_fp16PKfPfmf)
        /*0020*/ 	.word	0x00000000
.L_5:


//--------------------- .nv.compat                --------------------------
	.section	.nv.compat,"",@"SHT_CUDA_COMPAT_INFO"
	.align	4
        /*0000*/ 	.byte	0x02, 0x09, 0x00, 0x00, 0x02, 0x02, 0x01, 0x00, 0x02, 0x05, 0x05, 0x00, 0x03, 0x07, 0x01, 0x01
        /*0010*/ 	.byte	0x02, 0x03, 0x00, 0x00, 0x02, 0x06, 0x01, 0x00, 0x04, 0x0b, 0x08, 0x00, 0x01, 0x00, 0x00, 0x00
        /*0020*/ 	.byte	0x00, 0x00, 0x00, 0x00


//--------------------- .nv.info._Z8elu_fp16PKfPfmf --------------------------
	.section	.nv.info._Z8elu_fp16PKfPfmf,"",@"SHT_CUDA_INFO"
	.sectionflags	@""
	.align	4


	//----- nvinfo : EIATTR_CUDA_API_VERSION
	.align		4
        /*0000*/ 	.byte	0x04, 0x37
        /*0002*/ 	.short	(.L_7 - .L_6)
.L_6:
        /*0004*/ 	.word	0x00000082


	//----- nvinfo : EIATTR_KPARAM_INFO
	.align		4
.L_7:
        /*0008*/ 	.byte	0x04, 0x17
        /*000a*/ 	.short	(.L_9 - .L_8)
.L_8:
        /*000c*/ 	.word	0x00000000
        /*0010*/ 	.short	0x0003
        /*0012*/ 	.short	0x0018
        /*0014*/ 	.byte	0x00, 0xf0, 0x11, 0x00


	//----- nvinfo : EIATTR_KPARAM_INFO
	.align		4
.L_9:
        /*0018*/ 	.byte	0x04, 0x17
        /*001a*/ 	.short	(.L_11 - .L_10)
.L_10:
        /*001c*/ 	.word	0x00000000
        /*0020*/ 	.short	0x0002
        /*0022*/ 	.short	0x0010
        /*0024*/ 	.byte	0x00, 0xf0, 0x21, 0x00


	//----- nvinfo : EIATTR_KPARAM_INFO
	.align		4
.L_11:
        /*0028*/ 	.byte	0x04, 0x17
        /*002a*/ 	.short	(.L_13 - .L_12)
.L_12:
        /*002c*/ 	.word	0x00000000
        /*0030*/ 	.short	0x0001
        /*0032*/ 	.short	0x0008
        /*0034*/ 	.byte	0x00, 0xf5, 0x21, 0x00


	//----- nvinfo : EIATTR_KPARAM_INFO
	.align		4
.L_13:
        /*0038*/ 	.byte	0x04, 0x17
        /*003a*/ 	.short	(.L_15 - .L_14)
.L_14:
        /*003c*/ 	.word	0x00000000
        /*0040*/ 	.short	0x0000
        /*0042*/ 	.short	0x0000
        /*0044*/ 	.byte	0x00, 0xf5, 0x21, 0x00


	//----- nvinfo : EIATTR_SPARSE_MMA_MASK
	.align		4
.L_15:
        /*0048*/ 	.byte	0x03, 0x50
        /*004a*/ 	.short	0x0000


	//----- nvinfo : EIATTR_MAXREG_COUNT
	.align		4
        /*004c*/ 	.byte	0x03, 0x1b
        /*004e*/ 	.short	0x0040


	//----- nvinfo : EIATTR_MERCURY_ISA_VERSION
	.align		4
        /*0050*/ 	.byte	0x03, 0x5f
        /*0052*/ 	.short	0x0101


	//----- nvinfo : EIATTR_VRC_CTA_INIT_COUNT
	.align		4
        /*0054*/ 	.byte	0x02, 0x4a
	.zero		1
	.zero		1


	//----- nvinfo : EIATTR_EXIT_INSTR_OFFSETS
	.align		4
        /*0058*/ 	.byte	0x04, 0x1c
        /*005a*/ 	.short	(.L_17 - .L_16)


	//   ....[0]....
.L_16:
        /*005c*/ 	.word	0x00001400


	//   ....[1]....
        /*0060*/ 	.word	0x00001700


	//----- nvinfo : EIATTR_MAX_THREADS
	.align		4
.L_17:
        /*0064*/ 	.byte	0x04, 0x05
        /*0066*/ 	.short	(.L_19 - .L_18)
.L_18:
        /*0068*/ 	.word	0x00000400
        /*006c*/ 	.word	0x00000001
        /*0070*/ 	.word	0x00000001


	//----- nvinfo : EIATTR_CRS_STACK_SIZE
	.align		4
.L_19:
        /*0074*/ 	.byte	0x04, 0x1e
        /*0076*/ 	.short	(.L_21 - .L_20)
.L_20:
        /*0078*/ 	.word	0x00000000


	//----- nvinfo : EIATTR_CBANK_PARAM_SIZE
	.align		4
.L_21:
        /*007c*/ 	.byte	0x03, 0x19
        /*007e*/ 	.short	0x001c


	//----- nvinfo : EIATTR_PARAM_CBANK
	.align		4
        /*0080*/ 	.byte	0x04, 0x0a
        /*0082*/ 	.short	(.L_23 - .L_22)
	.align		4
.L_22:
        /*0084*/ 	.word	index@(.nv.constant0._Z8elu_fp16PKfPfmf)
        /*0088*/ 	.short	0x0380
        /*008a*/ 	.short	0x001c


	//----- nvinfo : EIATTR_SW_WAR
	.align		4
.L_23:
        /*008c*/ 	.byte	0x04, 0x36
        /*008e*/ 	.short	(.L_25 - .L_24)
.L_24:
        /*0090*/ 	.word	0x00000008
.L_25:


//--------------------- .nv.callgraph             --------------------------
	.section	.nv.callgraph,"",@"SHT_CUDA_CALLGRAPH"
	.align	4
	.sectionentsize	8
	.align		4
        /*0000*/ 	.word	0x00000000
	.align		4
        /*0004*/ 	.word	0xffffffff
	.align		4
        /*0008*/ 	.word	0x00000000
	.align		4
        /*000c*/ 	.word	0xfffffffe
	.align		4
        /*0010*/ 	.word	0x00000000
	.align		4
        /*0014*/ 	.word	0xfffffffd
	.align		4
        /*0018*/ 	.word	0x00000000
	.align		4
        /*001c*/ 	.word	0xfffffffc


//--------------------- .text._Z8elu_fp16PKfPfmf  --------------------------
	.section	.text._Z8elu_fp16PKfPfmf,"ax",@progbits
	.align	128
        .global         _Z8elu_fp16PKfPfmf
        .type           _Z8elu_fp16PKfPfmf,@function
        .size           _Z8elu_fp16PKfPfmf,(.L_x_23 - _Z8elu_fp16PKfPfmf)
        .other          _Z8elu_fp16PKfPfmf,@"STO_CUDA_ENTRY STV_DEFAULT"
_Z8elu_fp16PKfPfmf:
.text._Z8elu_fp16PKfPfmf:
[----:B------:R-:W-:Y:S01]  /*0000*/  LDC R1, c[0x0][0x37c] ;  /* 0x0000df00ff017b82 */ /* 0x000fe20000000800 */
[----:B------:R-:W0:Y:S07]  /*0010*/  S2R R3, SR_TID.X ;  /* 0x0000000000037919 */ /* 0x000e2e0000002100 */
[----:B------:R-:W0:Y:S01]  /*0020*/  S2UR UR8, SR_CTAID.X ;  /* 0x00000000000879c3 */ /* 0x000e220000002500 */
[----:B------:R-:W1:Y:S01]  /*0030*/  LDCU.64 UR4, c[0x0][0x390] ;  /* 0x00007200ff0477ac */ /* 0x000e620008000a00 */
[----:B------:R-:W-:Y:S01]  /*0040*/  BSSY.RECONVERGENT B0, `(.L_x_0) ;  /* 0x0000132000007945 */ /* 0x000fe20003800200 */
[----:B------:R-:W2:Y:S05]  /*0050*/  LDCU.64 UR6, c[0x0][0x358] ;  /* 0x00006b00ff0677ac */ /* 0x000eaa0008000a00 */
[----:B------:R-:W0:Y:S01]  /*0060*/  LDC R0, c[0x0][0x360] ;  /* 0x0000d800ff007b82 */ /* 0x000e220000000800 */
[----:B------:R-:W3:Y:S01]  /*0070*/  LDCU UR9, c[0x0][0x398] ;  /* 0x00007300ff0977ac */ /* 0x000ee20008000800 */
[----:B------:R-:W4:Y:S01]  /*0080*/  LDCU UR20, c[0x0][0x394] ;  /* 0x00007280ff1477ac */ /* 0x000f220008000800 */
[----:B------:R-:W0:Y:S01]  /*0090*/  LDCU.64 UR10, c[0x0][0x380] ;  /* 0x00007000ff0a77ac */ /* 0x000e220008000a00 */
[----:B-1----:R-:W-:Y:S01]  /*00a0*/  MOV R12, UR5 ;  /* 0x00000005000c7c02 */ /* 0x002fe20008000f00 */
[----:B------:R-:W-:Y:S01]  /*00b0*/  ULOP3.LUT UR4, UR4, 0xfffffff8, URZ, 0xc0, !UPT ;  /* 0xfffffff804047892 */ /* 0x000fe2000f8ec0ff */
[----:B------:R-:W1:Y:S01]  /*00c0*/  LDCU.64 UR12, c[0x0][0x388] ;  /* 0x00007100ff0c77ac */ /* 0x000e620008000a00 */
[----:B0-----:R-:W-:Y:S01]  /*00d0*/  IMAD R2, R0, UR8, R3 ;  /* 0x0000000800027c24 */ /* 0x001fe2000f8e0203 */
[----:B------:R-:W0:Y:S03]  /*00e0*/  LDCU UR8, c[0x0][0x370] ;  /* 0x00006e00ff0877ac */ /* 0x000e260008000800 */
[----:B------:R-:W-:-:S03]  /*00f0*/  IMAD.WIDE.U32 R4, R2, 0x8, RZ ;  /* 0x0000000802047825 */ /* 0x000fc600078e00ff */
[----:B------:R-:W-:-:S04]  /*0100*/  ISETP.GE.U32.AND P0, PT, R4, UR4, PT ;  /* 0x0000000404007c0c */ /* 0x000fc8000bf06070 */
[----:B------:R-:W-:Y:S01]  /*0110*/  ISETP.GE.U32.AND.EX P0, PT, R5, R12, PT, P0 ;  /* 0x0000000c0500720c */ /* 0x000fe20003f06100 */
[----:B0-----:R-:W-:-:S12]  /*0120*/  IMAD R0, R0, UR8, RZ ;  /* 0x0000000800007c24 */ /* 0x001fd8000f8e02ff */
[----:B-1234-:R-:W-:Y:S05]  /*0130*/  @P0 BRA `(.L_x_1) ;  /* 0x0000001000880947 */ /* 0x01efea0003800000 */
[----:B------:R-:W-:Y:S02]  /*0140*/  MOV R3, R4 ;  /* 0x0000000400037202 */ /* 0x000fe40000000f00 */
[----:B------:R-:W-:-:S07]  /*0150*/  MOV R13, R5 ;  /* 0x00000005000d7202 */ /* 0x000fce0000000f00 */
.L_x_18:
[C---:B0-----:R-:W-:Y:S02]  /*0160*/  SHF.L.U32 R14, R3.reuse, 0x2, RZ ;  /* 0x00000002030e7819 */ /* 0x041fe400000006ff */
[----:B------:R-:W-:Y:S02]  /*0170*/  SHF.L.U64.HI R18, R3, 0x2, R13 ;  /* 0x0000000203127819 */ /* 0x000fe4000001020d */
[----:B------:R-:W-:-:S04]  /*0180*/  IADD3 R16, P0, PT, R14, UR10, RZ ;  /* 0x0000000a0e107c10 */ /* 0x000fc8000ff1e0ff */
[----:B------:R-:W-:-:S05]  /*0190*/  IADD3.X R17, PT, PT, R18, UR11, RZ, P0, !PT ;  /* 0x0000000b12117c10 */ /* 0x000fca00087fe4ff */
[----:B------:R-:W2:Y:S04]  /*01a0*/  LDG.E.128.CONSTANT R4, desc[UR6][R16.64] ;  /* 0x0000000610047981 */ /* 0x000ea8000c1e9d00 */
[----:B------:R0:W5:Y:S01]  /*01b0*/  LDG.E.128.CONSTANT R8, desc[UR6][R16.64+0x10] ;  /* 0x0000100610087981 */ /* 0x000162000c1e9d00 */
[C---:B------:R-:W-:Y:S01]  /*01c0*/  LEA R3, P0, R0.reuse, R3, 0x3 ;  /* 0x0000000300037211 */ /* 0x040fe200078018ff */
[----:B------:R-:W-:Y:S01]  /*01d0*/  BSSY.RECONVERGENT B1, `(.L_x_2) ;  /* 0x0000026000017945 */ /* 0x000fe20003800200 */
[----:B------:R-:W-:Y:S02]  /*01e0*/  MOV R12, UR20 ;  /* 0x00000014000c7c02 */ /* 0x000fe40008000f00 */
[----:B------:R-:W-:Y:S02]  /*01f0*/  LEA.HI.X R13, R0, R13, RZ, 0x3, P0 ;  /* 0x0000000d000d7211 */ /* 0x000fe400000f1cff */
[----:B------:R-:W-:-:S04]  /*0200*/  ISETP.GE.U32.AND P0, PT, R3, UR4, PT ;  /* 0x0000000403007c0c */ /* 0x000fc8000bf06070 */
[----:B------:R-:W-:Y:S02]  /*0210*/  ISETP.GE.U32.AND.EX P0, PT, R13, R12, PT, P0 ;  /* 0x0000000c0d00720c */ /* 0x000fe40003f06100 */
[----:B--2---:R-:W-:Y:S02]  /*0220*/  FSETP.GT.AND P1, PT, R4, RZ, PT ;  /* 0x000000ff0400720b */ /* 0x004fe40003f24000 */
[----:B------:R-:W-:-:S11]  /*0230*/  FSETP.GT.AND P2, PT, R5, RZ, PT ;  /* 0x000000ff0500720b */ /* 0x000fd60003f44000 */
[----:B0-----:R-:W-:Y:S05]  /*0240*/  @P1 BRA `(.L_x_3) ;  /* 0x0000000000781947 */ /* 0x001fea0003800000 */
[C---:B------:R-:W-:Y:S01]  /*0250*/  FMUL R16, R4.reuse, 1.4426950216293334961 ;  /* 0x3fb8aa3b04107820 */ /* 0x040fe20000400000 */
[----:B------:R-:W-:Y:S01]  /*0260*/  FSETP.GEU.AND P1, PT, |R4|, 0.40999999642372131348, PT ;  /* 0x3ed1eb850400780b */ /* 0x000fe20003f2e200 */
[----:B------:R-:W-:-:S04]  /*0270*/  HFMA2 R19, -RZ, RZ, 0.83837890625, -4044 ;  /* 0x3ab5ebe6ff137431 */ /* 0x000fc800000001ff */
[----:B------:R-:W0:Y:S02]  /*0280*/  FRND R16, R16 ;  /* 0x0000001000107307 */ /* 0x000e240000201000 */
[----:B0-----:R-:W-:-:S04]  /*0290*/  FSEL R17, R16, RZ, P1 ;  /* 0x000000ff10117208 */ /* 0x001fc80000800000 */
[C---:B------:R-:W-:Y:S01]  /*02a0*/  FSETP.NEU.AND P3, PT, R17.reuse, 128, PT ;  /* 0x430000001100780b */ /* 0x040fe20003f6d000 */
[----:B------:R-:W-:-:S03]  /*02b0*/  FFMA R20, R17, -0.693145751953125, R4 ;  /* 0xbf31720011147823 */ /* 0x000fc60000000004 */
[C---:B------:R-:W-:Y:S01]  /*02c0*/  FSEL R15, R17.reuse, 127, P3 ;  /* 0x42fe0000110f7808 */ /* 0x040fe20001800000 */
[----:B------:R-:W-:-:S03]  /*02d0*/  FFMA R20, R17, -1.428606765330187045e-06, R20 ;  /* 0xb5bfbe8e11147823 */ /* 0x000fc60000000014 */
[C---:B------:R-:W-:Y:S01]  /*02e0*/  FSETP.GEU.AND P1, PT, R15.reuse, -126, PT ;  /* 0xc2fc00000f00780b */ /* 0x040fe20003f2e000 */
[C---:B------:R-:W-:Y:S01]  /*02f0*/  FMUL R22, R15.reuse, 0.5 ;  /* 0x3f0000000f167820 */ /* 0x040fe20000400000 */
[----:B------:R-:W-:Y:S01]  /*0300*/  FFMA R17, R20, R19, 0.0083824126049876213074 ;  /* 0x3c09566314117423 */ /* 0x000fe20000000013 */
[----:B------:R-:W-:-:S03]  /*0310*/  FSETP.GEU.AND P4, PT, R15, -25, PT ;  /* 0xc1c800000f00780b */ /* 0x000fc60003f8e000 */
[----:B------:R-:W-:Y:S01]  /*0320*/  FSEL R22, R22, R15, !P1 ;  /* 0x0000000f16167208 */ /* 0x000fe20004800000 */
[----:B------:R-:W-:-:S03]  /*0330*/  FFMA R17, R20, R17, 0.041667830199003219604 ;  /* 0x3d2aabe314117423 */ /* 0x000fc60000000011 */
[----:B------:R-:W0:Y:S01]  /*0340*/  MUFU.EX2 R16, R22 ;  /* 0x0000001600107308 */ /* 0x000e220000000800 */
[----:B------:R-:W-:-:S04]  /*0350*/  FFMA R17, R20, R17, 0.16666397452354431152 ;  /* 0x3e2aa9f614117423 */ /* 0x000fc80000000011 */
[----:B------:R-:W-:-:S04]  /*0360*/  FFMA R17, R20, R17, 0.49999994039535522461 ;  /* 0x3efffffe14117423 */ /* 0x000fc80000000011 */
[----:B------:R-:W-:-:S04]  /*0370*/  FMUL R17, R20, R17 ;  /* 0x0000001114117220 */ /* 0x000fc80000400000 */
[----:B------:R-:W-:Y:S01]  /*0380*/  FFMA R17, R20, R17, R20 ;  /* 0x0000001114117223 */ /* 0x000fe20000000014 */
[----:B0-----:R-:W-:Y:S01]  /*0390*/  @!P1 FMUL R16, R16, R16 ;  /* 0x0000001010109220 */ /* 0x001fe20000400000 */
[----:B------:R-:W-:-:S03]  /*03a0*/  FSETP.NEU.AND P1, PT, R4, RZ, PT ;  /* 0x000000ff0400720b */ /* 0x000fc60003f2d000 */
[----:B------:R-:W-:-:S04]  /*03b0*/  FADD R24, R16, -1 ;  /* 0xbf80000010187421 */ /* 0x000fc80000000000 */
[----:B------:R-:W-:-:S04]  /*03c0*/  FFMA R16, R17, R16, R24 ;  /* 0x0000001011107223 */ /* 0x000fc80000000018 */
[----:B------:R-:W-:Y:S01]  /*03d0*/  @!P3 FADD R16, R16, R16 ;  /* 0x000000101010b221 */ /* 0x000fe20000000000 */
[----:B------:R-:W-:-:S04]  /*03e0*/  FSETP.GT.AND P3, PT, R15, 128, PT ;  /* 0x430000000f00780b */ /* 0x000fc80003f64000 */
[----:B------:R-:W-:-:S04]  /*03f0*/  FSEL R16, R16, +INF , !P3 ;  /* 0x7f80000010107808 */ /* 0x000fc80005800000 */
[----:B------:R-:W-:Y:S01]  /*0400*/  FSEL R16, R16, -1, P4 ;  /* 0xbf80000010107808 */ /* 0x000fe20002000000 */
[----:B------:R-:W-:-:S04]  /*0410*/  @!P1 FADD R16, R4, R4 ;  /* 0x0000000404109221 */ /* 0x000fc80000000000 */
[----:B------:R-:W-:-:S07]  /*0420*/  FMUL R4, R16, UR9 ;  /* 0x0000000910047c20 */ /* 0x000fce0008400000 */
.L_x_3:
[----:B------:R-:W-:Y:S05]  /*0430*/  BSYNC.RECONVERGENT B1 ;  /* 0x0000000000017941 */ /* 0x000fea0003800200 */
.L_x_2:
[----:B------:R-:W-:Y:S01]  /*0440*/  BSSY.RECONVERGENT B1, `(.L_x_4) ;  /* 0x0000021000017945 */ /* 0x000fe20003800200 */
[----:B------:R-:W-:-:S03]  /*0450*/  FSETP.GT.AND P1, PT, R6, RZ, PT ;  /* 0x000000ff0600720b */ /* 0x000fc60003f24000 */
[----:B------:R-:W-:Y:S10]  /*0460*/  @P2 BRA `(.L_x_5) ;  /* 0x0000000000782947 */ /* 0x000ff40003800000 */
[C---:B------:R-:W-:Y:S01]  /*0470*/  FMUL R16, R5.reuse, 1.4426950216293334961 ;  /* 0x3fb8aa3b05107820 */ /* 0x040fe20000400000 */
[----:B------:R-:W-:Y:S02]  /*0480*/  FSETP.GEU.AND P2, PT, |R5|, 0.40999999642372131348, PT ;  /* 0x3ed1eb850500780b */ /* 0x000fe40003f4e200 */
[----:B------:R-:W-:-:S03]  /*0490*/  MOV R24, 0x3ab5ebe6 ;  /* 0x3ab5ebe600187802 */ /* 0x000fc60000000f00 */
[----:B------:R-:W0:Y:S02]  /*04a0*/  FRND R16, R16 ;  /* 0x0000001000107307 */ /* 0x000e240000201000 */
[----:B0-----:R-:W-:-:S04]  /*04b0*/  FSEL R20, R16, RZ, P2 ;  /* 0x000000ff10147208 */ /* 0x001fc80001000000 */
[C---:B------:R-:W-:Y:S01]  /*04c0*/  FSETP.NEU.AND P3, PT, R20.reuse, 128, PT ;  /* 0x430000001400780b */ /* 0x040fe20003f6d000 */
[----:B------:R-:W-:-:S03]  /*04d0*/  FFMA R17, R20, -0.693145751953125, R5 ;  /* 0xbf31720014117823 */ /* 0x000fc60000000005 */
[C---:B------:R-:W-:Y:S01]  /*04e0*/  FSEL R15, R20.reuse, 127, P3 ;  /* 0x42fe0000140f7808 */ /* 0x040fe20001800000 */
[----:B------:R-:W-:-:S03]  /*04f0*/  FFMA R17, R20, -1.428606765330187045e-06, R17 ;  /* 0xb5bfbe8e14117823 */ /* 0x000fc60000000011 */
[C---:B------:R-:W-:Y:S01]  /*0500*/  FSETP.GEU.AND P2, PT, R15.reuse, -126, PT ;  /* 0xc2fc00000f00780b */ /* 0x040fe20003f4e000 */
[----:B------:R-:W-:Y:S01]  /*0510*/  FMUL R22, R15, 0.5 ;  /* 0x3f0000000f167820 */ /* 0x000fe20000400000 */
        /* <DEDUP_REMOVED lines=19> */
.L_x_5:
[----:B------:R-:W-:Y:S05]  /*0650*/  BSYNC.RECONVERGENT B1 ;  /* 0x0000000000017941 */ /* 0x000fea0003800200 */
.L_x_4:
[----:B------:R-:W-:Y:S01]  /*0660*/  BSSY.RECONVERGENT B1, `(.L_x_6) ;  /* 0x0000021000017945 */ /* 0x000fe20003800200 */
[----:B------:R-:W-:-:S03]  /*0670*/  FSETP.GT.AND P2, PT, R7, RZ, PT ;  /* 0x000000ff0700720b */ /* 0x000fc60003f44000 */
[----:B------:R-:W-:Y:S10]  /*0680*/  @P1 BRA `(.L_x_7) ;  /* 0x0000000000781947 */ /* 0x000ff40003800000 */
        /* <DEDUP_REMOVED lines=30> */
.L_x_7:
[----:B------:R-:W-:Y:S05]  /*0870*/  BSYNC.RECONVERGENT B1 ;  /* 0x0000000000017941 */ /* 0x000fea0003800200 */
.L_x_6:
[----:B------:R-:W-:Y:S01]  /*0880*/  BSSY.RECONVERGENT B1, `(.L_x_8) ;  /* 0x0000021000017945 */ /* 0x000fe20003800200 */
[----:B-----5:R-:W-:-:S03]  /*0890*/  FSETP.GT.AND P1, PT, R8, RZ, PT ;  /* 0x000000ff0800720b */ /* 0x020fc60003f24000 */
        /* <DEDUP_REMOVED lines=31> */
.L_x_9:
[----:B------:R-:W-:Y:S05]  /*0a90*/  BSYNC.RECONVERGENT B1 ;  /* 0x0000000000017941 */ /* 0x000fea0003800200 */
.L_x_8:
        /* <DEDUP_REMOVED lines=33> */
.L_x_11:
[----:B------:R-:W-:Y:S05]  /*0cb0*/  BSYNC.RECONVERGENT B1 ;  /* 0x0000000000017941 */ /* 0x000fea0003800200 */
.L_x_10:
        /* <DEDUP_REMOVED lines=33> */
.L_x_13:
[----:B------:R-:W-:Y:S05]  /*0ed0*/  BSYNC.RECONVERGENT B1 ;  /* 0x0000000000017941 */ /* 0x000fea0003800200 */
.L_x_12:
        /* <DEDUP_REMOVED lines=33> */
.L_x_15:
[----:B------:R-:W-:Y:S05]  /*10f0*/  BSYNC.RECONVERGENT B1 ;  /* 0x0000000000017941 */ /* 0x000fea0003800200 */
.L_x_14:
[----:B------:R-:W-:Y:S04]  /*1100*/  BSSY.RECONVERGENT B1, `(.L_x_16) ;  /* 0x0000020000017945 */ /* 0x000fe80003800200 */
[----:B------:R-:W-:Y:S05]  /*1110*/  @P2 BRA `(.L_x_17) ;  /* 0x0000000000782947 */ /* 0x000fea0003800000 */
[C---:B------:R-:W-:Y:S01]  /*1120*/  FMUL R16, R11.reuse, 1.4426950216293334961 ;  /* 0x3fb8aa3b0b107820 */ /* 0x040fe20000400000 */
[C---:B------:R-:W-:Y:S02]  /*1130*/  FSETP.GEU.AND P1, PT, |R11|.reuse, 0.40999999642372131348, PT ;  /* 0x3ed1eb850b00780b */ /* 0x040fe40003f2e200 */
[----:B------:R-:W-:Y:S02]  /*1140*/  MOV R24, 0x3ab5ebe6 ;  /* 0x3ab5ebe600187802 */ /* 0x000fe40000000f00 */
[----:B------:R-:W-:Y:S01]  /*1150*/  FSETP.NEU.AND P3, PT, R11, RZ, PT ;  /* 0x000000ff0b00720b */ /* 0x000fe20003f6d000 */
        /* <DEDUP_REMOVED lines=8> */
[----:B------:R-:W-:-:S04]  /*11e0*/  FFMA R16, R17, R24, 0.0083824126049876213074 ;  /* 0x3c09566311107423 */ /* 0x000fc80000000018 */
        /* <DEDUP_REMOVED lines=8> */
[----:B------:R-:W-:-:S03]  /*1270*/  FSETP.GEU.AND P2, PT, R15, -25, PT ;  /* 0xc1c800000f00780b */ /* 0x000fc60003f4e000 */
        /* <DEDUP_REMOVED lines=8> */
.L_x_17:
[----:B------:R-:W-:Y:S05]  /*1300*/  BSYNC.RECONVERGENT B1 ;  /* 0x0000000000017941 */ /* 0x000fea0003800200 */
.L_x_16:
[----:B------:R-:W-:-:S04]  /*1310*/  IADD3 R14, P1, PT, R14, UR12, RZ ;  /* 0x0000000c0e0e7c10 */ /* 0x000fc8000ff3e0ff */
[----:B------:R-:W-:-:S05]  /*1320*/  IADD3.X R15, PT, PT, R18, UR13, RZ, P1, !PT ;  /* 0x0000000d120f7c10 */ /* 0x000fca0008ffe4ff */
[----:B------:R0:W-:Y:S04]  /*1330*/  STG.E.128 desc[UR6][R14.64], R4 ;  /* 0x000000040e007986 */ /* 0x0001e8000c101d06 */
[----:B------:R0:W-:Y:S01]  /*1340*/  STG.E.128 desc[UR6][R14.64+0x10], R8 ;  /* 0x000010080e007986 */ /* 0x0001e2000c101d06 */
[----:B------:R-:W-:Y:S05]  /*1350*/  @!P0 BRA `(.L_x_18) ;  /* 0xffffffec00808947 */ /* 0x000fea000383ffff */
.L_x_1:
[----:B------:R-:W-:Y:S05]  /*1360*/  BSYNC.RECONVERGENT B0 ;  /* 0x0000000000007941 */ /* 0x000fea0003800200 */
.L_x_0:
[----:B------:R-:W1:Y:S01]  /*1370*/  LDCU UR5, c[0x0][0x390] ;  /* 0x00007200ff0577ac */ /* 0x000e620008000800 */
[----:B0-----:R-:W-:Y:S01]  /*1380*/  IADD3 R5, P1, PT, R2, UR4, RZ ;  /* 0x0000000402057c10 */ /* 0x001fe2000ff3e0ff */
[----:B------:R-:W0:Y:S03]  /*1390*/  LDCU UR8, c[0x0][0x398] ;  /* 0x00007300ff0877ac */ /* 0x000e260008000800 */
[----:B------:R-:W-:Y:S01]  /*13a0*/  IADD3.X R4, PT, PT, RZ, R12, RZ, P1, !PT ;  /* 0x0000000cff047210 */ /* 0x000fe20000ffe4ff */
[----:B------:R-:W2:Y:S01]  /*13b0*/  LDCU.64 UR14, c[0x0][0x380] ;  /* 0x00007000ff0e77ac */ /* 0x000ea20008000a00 */
[----:B------:R-:W3:Y:S01]  /*13c0*/  LDCU.64 UR18, c[0x0][0x388] ;  /* 0x00007100ff1277ac */ /* 0x000ee20008000a00 */
[----:B------:R-:W4:Y:S01]  /*13d0*/  LDCU.64 UR16, c[0x0][0x390] ;  /* 0x00007200ff1077ac */ /* 0x000f220008000a00 */
[----:B-1----:R-:W-:-:S04]  /*13e0*/  ISETP.GE.U32.AND P0, PT, R5, UR5, PT ;  /* 0x0000000505007c0c */ /* 0x002fc8000bf06070 */
[----:B------:R-:W-:-:S13]  /*13f0*/  ISETP.GE.U32.AND.EX P0, PT, R4, R12, PT, P0 ;  /* 0x0000000c0400720c */ /* 0x000fda0003f06100 */
[----:B0-234-:R-:W-:Y:S05]  /*1400*/  @P0 EXIT ;  /* 0x000000000000094d */ /* 0x01dfea0003800000 */
.L_x_21:
[C---:B------:R-:W-:Y:S02]  /*1410*/  SHF.L.U32 R2, R5.reuse, 0x2, RZ ;  /* 0x0000000205027819 */ /* 0x040fe400000006ff */
[----:B------:R-:W-:Y:S02]  /*1420*/  SHF.L.U64.HI R3, R5, 0x2, R4 ;  /* 0x0000000205037819 */ /* 0x000fe40000010204 */
[----:B------:R-:W-:-:S04]  /*1430*/  IADD3 R6, P0, PT, R2, UR14, RZ ;  /* 0x0000000e02067c10 */ /* 0x000fc8000ff1e0ff */
[----:B------:R-:W-:-:S06]  /*1440*/  IADD3.X R7, PT, PT, R3, UR15, RZ, P0, !PT ;  /* 0x0000000f03077c10 */ /* 0x000fcc00087fe4ff */
[----:B------:R-:W2:Y:S01]  /*1450*/  LDG.E.CONSTANT R7, desc[UR6][R6.64] ;  /* 0x0000000606077981 */ /* 0x000ea2000c1e9900 */
[----:B------:R-:W-:Y:S01]  /*1460*/  IADD3 R2, P1, PT, R2, UR18, RZ ;  /* 0x0000001202027c10 */ /* 0x000fe2000ff3e0ff */
[----:B------:R-:W-:Y:S03]  /*1470*/  BSSY.RECONVERGENT B0, `(.L_x_19) ;  /* 0x0000022000007945 */ /* 0x000fe60003800200 */
[----:B------:R-:W-:Y:S02]  /*1480*/  IADD3.X R3, PT, PT, R3, UR19, RZ, P1, !PT ;  /* 0x0000001303037c10 */ /* 0x000fe40008ffe4ff */
[----:B--2---:R-:W-:-:S13]  /*1490*/  FSETP.GT.AND P0, PT, R7, RZ, PT ;  /* 0x000000ff0700720b */ /* 0x004fda0003f04000 */
[----:B------:R-:W-:Y:S05]  /*14a0*/  @P0 BRA `(.L_x_20) ;  /* 0x0000000000780947 */ /* 0x000fea0003800000 */
[C---:B------:R-:W-:Y:S01]  /*14b0*/  FMUL R6, R7.reuse, 1.4426950216293334961 ;  /* 0x3fb8aa3b07067820 */ /* 0x040fe20000400000 */
[C---:B------:R-:W-:Y:S01]  /*14c0*/  FSETP.GEU.AND P0, PT, |R7|.reuse, 0.40999999642372131348, PT ;  /* 0x3ed1eb850700780b */ /* 0x040fe20003f0e200 */
[----:B------:R-:W-:Y:S01]  /*14d0*/  HFMA2 R12, -RZ, RZ, 0.83837890625, -4044 ;  /* 0x3ab5ebe6ff0c7431 */ /* 0x000fe200000001ff */
[----:B------:R-:W-:-:S03]  /*14e0*/  FSETP.NEU.AND P2, PT, R7, RZ, PT ;  /* 0x000000ff0700720b */ /* 0x000fc60003f4d000 */
        /* <DEDUP_REMOVED lines=26> */
.L_x_20:
[----:B------:R-:W-:Y:S05]  /*1690*/  BSYNC.RECONVERGENT B0 ;  /* 0x0000000000007941 */ /* 0x000fea0003800200 */
.L_x_19:
[----:B------:R-:W-:Y:S01]  /*16a0*/  IADD3 R5, P0, PT, R0, R5, RZ ;  /* 0x0000000500057210 */ /* 0x000fe20007f1e0ff */
[----:B------:R0:W-:Y:S03]  /*16b0*/  STG.E desc[UR6][R2.64], R7 ;  /* 0x0000000702007986 */ /* 0x0001e6000c101906 */
[----:B------:R-:W-:Y:S02]  /*16c0*/  IADD3.X R4, PT, PT, RZ, R4, RZ, P0, !PT ;  /* 0x00000004ff047210 */ /* 0x000fe400007fe4ff */
[----:B------:R-:W-:-:S04]  /*16d0*/  ISETP.GE.U32.AND P0, PT, R5, UR16, PT ;  /* 0x0000001005007c0c */ /* 0x000fc8000bf06070 */
[----:B------:R-:W-:-:S13]  /*16e0*/  ISETP.GE.U32.AND.EX P0, PT, R4, UR17, PT, P0 ;  /* 0x0000001104007c0c */ /* 0x000fda000bf06100 */
[----:B0-----:R-:W-:Y:S05]  /*16f0*/  @!P0 BRA `(.L_x_21) ;  /* 0xfffffffc00448947 */ /* 0x001fea000383ffff */
[----:B------:R-:W-:Y:S05]  /*1700*/  EXIT ;  /* 0x000000000000794d */ /* 0x000fea0003800000 */
.L_x_22:
[----:B------:R-:W-:-:S00]  /*1710*/  BRA `(.L_x_22) ;  /* 0xfffffffc00fc7947 */ /* 0x000fc0000383ffff */
[----:B------:R-:W-:-:S00]  /*1720*/  NOP ;  /* 0x0000000000007918 */ /* 0x000fc00000000000 */
        /* <DEDUP_REMOVED lines=13> */
.L_x_23:


//--------------------- .nv.shared.reserved.0     --------------------------
	.section	.nv.shared.reserved.0,"aw",@nobits
	.weak		__nv_reservedSMEM_offset_0_alias
	.size		__nv_reservedSMEM_offset_0_alias, 0, 64
	.other		__nv_reservedSMEM_offset_0_alias,@"STO_CUDA_RESERVED_SHARED STV_DEFAULT"
__nv_reservedSMEM_offset_0_alias:
	.zero		0
	.zero		64


//--------------------- .nv.constant0._Z8elu_fp16PKfPfmf --------------------------
	.section	.nv.constant0._Z8elu_fp16PKfPfmf,"a",@progbits
	.sectionflags	@""
	.align	4
.nv.constant0._Z8elu_fp16PKfPfmf:
	.zero		924


//--------------------- SYMBOLS --------------------------

	.type		.nv.reservedSmem.offset0,@object
	.size		.nv.reservedSmem.offset0,0x4
